//
// Generated by NVIDIA NVVM Compiler
//
// Compiler Build ID: CL-36424714
// Cuda compilation tools, release 13.0, V13.0.88
// Based on NVVM 20.0.0
//

.version 9.0
.target sm_100
.address_size 64

	// .globl	_Z8SetIndexPi

.visible .entry _Z8SetIndexPi(
	.param .u64 .ptr .align 1 _Z8SetIndexPi_param_0
)
{
	.reg .b32 	%r<6>;
	.reg .b64 	%rd<5>;

	ld.param.u64 	%rd1, [_Z8SetIndexPi_param_0];
	cvta.to.global.u64 	%rd2, %rd1;
	mov.u32 	%r1, %tid.x;
	mov.u32 	%r2, %ctaid.x;
	mov.u32 	%r3, %ntid.x;
	mad.lo.s32 	%r4, %r2, %r3, %r1;
	mul.wide.s32 	%rd3, %r4, 4;
	add.s64 	%rd4, %rd2, %rd3;
	add.s32 	%r5, %r4, 1;
	st.global.u32 	[%rd4], %r5;
	ret;

}


// ===== COMPILED SASS (sm_100) =====

	.target	sm_100

	.elftype	@"ET_EXEC"


//--------------------- .note.nv.tkinfo           --------------------------
	.section	.note.nv.tkinfo,"",@"SHT_NOTE"
	.sectionflags	@"SHF_NOTE_NV_TKINFO"
	.tkinfo
        /*0018*/ 	.word	0x00000002
        /*0030*/ 	.string	""
        /*0030*/ 	.string	"ptxas"
        /*0030*/ 	.string	"Cuda compilation tools, release 13.0, V13.0.88"
        /*0030*/ 	.string	"Build cuda_13.0.r13.0/compiler.36424714_0"
        /*0030*/ 	.string	"-arch sm_100 -m 64 "



//--------------------- .note.nv.cuinfo           --------------------------
	.section	.note.nv.cuinfo,"",@"SHT_NOTE"
	.sectionflags	@"SHF_NOTE_NV_CUINFO"
        /*0018*/ 	.short	0x0002
        /*001a*/ 	.short	0x0064
        /*001c*/ 	.short	0x0082
	.zero		2


//--------------------- .nv.info                  --------------------------
	.section	.nv.info,"",@"SHT_CUDA_INFO"
	.align	4


	//----- nvinfo : EIATTR_REGCOUNT
	.align		4
        /*0000*/ 	.byte	0x04, 0x2f
        /*0002*/ 	.short	(.L_1 - .L_0)
	.align		4
.L_0:
        /*0004*/ 	.word	index@(_Z8SetIndexPi)
        /*0008*/ 	.word	0x00000008


	//----- nvinfo : EIATTR_FRAME_SIZE
	.align		4
.L_1:
        /*000c*/ 	.byte	0x04, 0x11
        /*000e*/ 	.short	(.L_3 - .L_2)
	.align		4
.L_2:
        /*0010*/ 	.word	index@(_Z8SetIndexPi)
        /*0014*/ 	.word	0x00000000


	//----- nvinfo : EIATTR_MIN_STACK_SIZE
	.align		4
.L_3:
        /*0018*/ 	.byte	0x04, 0x12
        /*001a*/ 	.short	(.L_5 - .L_4)
	.align		4
.L_4:
        /*001c*/ 	.word	index@(_Z8SetIndexPi)
        /*0020*/ 	.word	0x00000000
.L_5:


//--------------------- .nv.compat                --------------------------
	.section	.nv.compat,"",@"SHT_CUDA_COMPAT_INFO"
	.align	4
        /*0000*/ 	.byte	0x02, 0x09, 0x00, 0x00, 0x02, 0x02, 0x01, 0x00, 0x02, 0x05, 0x05, 0x00, 0x03, 0x07, 0x01, 0x01
        /*0010*/ 	.byte	0x02, 0x03, 0x00, 0x00, 0x02, 0x06, 0x01, 0x00, 0x04, 0x0b, 0x08, 0x00, 0x09, 0x00, 0x00, 0x00
        /*0020*/ 	.byte	0x00, 0x00, 0x00, 0x00


//--------------------- .nv.info._Z8SetIndexPi    --------------------------
	.section	.nv.info._Z8SetIndexPi,"",@"SHT_CUDA_INFO"
	.sectionflags	@""
	.align	4


	//----- nvinfo : EIATTR_CUDA_API_VERSION
	.align		4
        /*0000*/ 	.byte	0x04, 0x37
        /*0002*/ 	.short	(.L_7 - .L_6)
.L_6:
        /*0004*/ 	.word	0x00000082


	//----- nvinfo : EIATTR_KPARAM_INFO
	.align		4
.L_7:
        /*0008*/ 	.byte	0x04, 0x17
        /*000a*/ 	.short	(.L_9 - .L_8)
.L_8:
        /*000c*/ 	.word	0x00000000
        /*0010*/ 	.short	0x0000
        /*0012*/ 	.short	0x0000
        /*0014*/ 	.byte	0x00, 0xf5, 0x21, 0x00


	//----- nvinfo : EIATTR_SPARSE_MMA_MASK
	.align		4
.L_9:
        /*0018*/ 	.byte	0x03, 0x50
        /*001a*/ 	.short	0x0000


	//----- nvinfo : EIATTR_MAXREG_COUNT
	.align		4
        /*001c*/ 	.byte	0x03, 0x1b
        /*001e*/ 	.short	0x00ff


	//----- nvinfo : EIATTR_MERCURY_ISA_VERSION
	.align		4
        /*0020*/ 	.byte	0x03, 0x5f
        /*0022*/ 	.short	0x0101


	//----- nvinfo : EIATTR_VRC_CTA_INIT_COUNT
	.align		4
        /*0024*/ 	.byte	0x02, 0x4a
	.zero		1
	.zero		1


	//----- nvinfo : EIATTR_EXIT_INSTR_OFFSETS
	.align		4
        /*0028*/ 	.byte	0x04, 0x1c
        /*002a*/ 	.short	(.L_11 - .L_10)


	//   ....[0]....
.L_10:
        /*002c*/ 	.word	0x000000a0


	//----- nvinfo : EIATTR_CBANK_PARAM_SIZE
	.align		4
.L_11:
        /*0030*/ 	.byte	0x03, 0x19
        /*0032*/ 	.short	0x0008


	//----- nvinfo : EIATTR_PARAM_CBANK
	.align		4
        /*0034*/ 	.byte	0x04, 0x0a
        /*0036*/ 	.short	(.L_13 - .L_12)
	.align		4
.L_12:
        /*0038*/ 	.word	index@(.nv.constant0._Z8SetIndexPi)
        /*003c*/ 	.short	0x0380
        /*003e*/ 	.short	0x0008


	//----- nvinfo : EIATTR_SW_WAR
	.align		4
.L_13:
        /*0040*/ 	.byte	0x04, 0x36
        /*0042*/ 	.short	(.L_15 - .L_14)
.L_14:
        /*0044*/ 	.word	0x00000008
.L_15:


//--------------------- .nv.callgraph             --------------------------
	.section	.nv.callgraph,"",@"SHT_CUDA_CALLGRAPH"
	.align	4
	.sectionentsize	8
	.align		4
        /*0000*/ 	.word	0x00000000
	.align		4
        /*0004*/ 	.word	0xffffffff
	.align		4
        /*0008*/ 	.word	0x00000000
	.align		4
        /*000c*/ 	.word	0xfffffffe
	.align		4
        /*0010*/ 	.word	0x00000000
	.align		4
        /*0014*/ 	.word	0xfffffffd
	.align		4
        /*0018*/ 	.word	0x00000000
	.align		4
        /*001c*/ 	.word	0xfffffffc


//--------------------- .text._Z8SetIndexPi       --------------------------
	.section	.text._Z8SetIndexPi,"ax",@progbits
	.align	128
        .global         _Z8SetIndexPi
        .type           _Z8SetIndexPi,@function
        .size           _Z8SetIndexPi,(.L_x_1 - _Z8SetIndexPi)
        .other          _Z8SetIndexPi,@"STO_CUDA_ENTRY STV_DEFAULT"
_Z8SetIndexPi:
.text._Z8SetIndexPi:
[----:B------:R-:W-:Y:S01]  /*0000*/  LDC R1, c[0x0][0x37c] ;  /* 0x0000df00ff017b82 */ /* 0x000fe20000000800 */
[----:B------:R-:W0:Y:S07]  /*0010*/  S2R R5, SR_TID.X ;  /* 0x0000000000057919 */ /* 0x000e2e0000002100 */
[----:B------:R-:W0:Y:S01]  /*0020*/  S2UR UR6, SR_CTAID.X ;  /* 0x00000000000679c3 */ /* 0x000e220000002500 */
[----:B------:R-:W1:Y:S07]  /*0030*/  LDCU.64 UR4, c[0x0][0x358] ;  /* 0x00006b00ff0477ac */ /* 0x000e6e0008000a00 */
[----:B------:R-:W0:Y:S08]  /*0040*/  LDC R0, c[0x0][0x360] ;  /* 0x0000d800ff007b82 */ /* 0x000e300000000800 */
[----:B------:R-:W2:Y:S01]  /*0050*/  LDC.64 R2, c[0x0][0x380] ;  /* 0x0000e000ff027b82 */ /* 0x000ea20000000a00 */
[----:B0-----:R-:W-:-:S04]  /*0060*/  IMAD R5, R0, UR6, R5 ;  /* 0x0000000600057c24 */ /* 0x001fc8000f8e0205 */
[C---:B--2---:R-:W-:Y:S01]  /*0070*/  IMAD.WIDE R2, R5.reuse, 0x4, R2 ;  /* 0x0000000405027825 */ /* 0x044fe200078e0202 */
[----:B------:R-:W-:-:S05]  /*0080*/  IADD3 R5, PT, PT, R5, 0x1, RZ ;  /* 0x0000000105057810 */ /* 0x000fca0007ffe0ff */
[----:B-1----:R-:W-:Y:S01]  /*0090*/  STG.E desc[UR4][R2.64], R5 ;  /* 0x0000000502007986 */ /* 0x002fe2000c101904 */
[----:B------:R-:W-:Y:S05]  /*00a0*/  EXIT ;  /* 0x000000000000794d */ /* 0x000fea0003800000 */
.L_x_0:
[----:B------:R-:W-:-:S00]  /*00b0*/  BRA `(.L_x_0) ;  /* 0xfffffffc00fc7947 */ /* 0x000fc0000383ffff */
[----:B------:R-:W-:-:S00]  /*00c0*/  NOP ;  /* 0x0000000000007918 */ /* 0x000fc00000000000 */
        /* <DEDUP_REMOVED lines=11> */
.L_x_1:


//--------------------- .nv.shared.reserved.0     --------------------------
	.section	.nv.shared.reserved.0,"aw",@nobits
	.weak		__nv_reservedSMEM_offset_0_alias
	.size		__nv_reservedSMEM_offset_0_alias, 0, 64
	.other		__nv_reservedSMEM_offset_0_alias,@"STO_CUDA_RESERVED_SHARED STV_DEFAULT"
__nv_reservedSMEM_offset_0_alias:
	.zero		0
	.zero		64


//--------------------- .nv.constant0._Z8SetIndexPi --------------------------
	.section	.nv.constant0._Z8SetIndexPi,"a",@progbits
	.sectionflags	@""
	.align	4
.nv.constant0._Z8SetIndexPi:
	.zero		904


//--------------------- SYMBOLS --------------------------

	.type		.nv.reservedSmem.offset0,@object
	.size		.nv.reservedSmem.offset0,0x4
